	.headerflags	@"EF_CUDA_TEXMODE_UNIFIED EF_CUDA_64BIT_ADDRESS EF_CUDA_SM86 EF_CUDA_VIRTUAL_SM(EF_CUDA_SM86)"
	.elftype	@"ET_EXEC"


//--------------------- .nv.info                  --------------------------
	.section	.nv.info,"",@"SHT_CUDA_INFO"
	.align	4


	//----- nvinfo : EIATTR_REGCOUNT
	.align		4
        /*0000*/ 	.byte	0x04, 0x2f
        /*0002*/ 	.short	(.L_1 - .L_0)
	.align		4
.L_0:
        /*0004*/ 	.word	index@(triton__0d1d2de)
        /*0008*/ 	.word	0x0000000a


	//----- nvinfo : EIATTR_MAX_STACK_SIZE
	.align		4
.L_1:
        /*000c*/ 	.byte	0x04, 0x23
        /*000e*/ 	.short	(.L_3 - .L_2)
	.align		4
.L_2:
        /*0010*/ 	.word	index@(triton__0d1d2de)
        /*0014*/ 	.word	0x00000000


	//----- nvinfo : EIATTR_MIN_STACK_SIZE
	.align		4
.L_3:
        /*0018*/ 	.byte	0x04, 0x12
        /*001a*/ 	.short	(.L_5 - .L_4)
	.align		4
.L_4:
        /*001c*/ 	.word	index@(triton__0d1d2de)
        /*0020*/ 	.word	0x00000000


	//----- nvinfo : EIATTR_FRAME_SIZE
	.align		4
.L_5:
        /*0024*/ 	.byte	0x04, 0x11
        /*0026*/ 	.short	(.L_7 - .L_6)
	.align		4
.L_6:
        /*0028*/ 	.word	index@(triton__0d1d2de)
        /*002c*/ 	.word	0x00000000
.L_7:


//--------------------- .nv.info.triton__0d1d2de  --------------------------
	.section	.nv.info.triton__0d1d2de,"",@"SHT_CUDA_INFO"
	.align	4


	//----- nvinfo : EIATTR_CUDA_API_VERSION
	.align		4
        /*0000*/ 	.byte	0x04, 0x37
        /*0002*/ 	.short	(.L_9 - .L_8)
.L_8:
        /*0004*/ 	.word	0x0000007b


	//----- nvinfo : EIATTR_SW2861232_WAR
	.align		4
.L_9:
        /*0008*/ 	.byte	0x01, 0x35
	.zero		2


	//----- nvinfo : EIATTR_PARAM_CBANK
	.align		4
        /*000c*/ 	.byte	0x04, 0x0a
        /*000e*/ 	.short	(.L_11 - .L_10)
	.align		4
.L_10:
        /*0010*/ 	.word	index@(.nv.constant0.triton__0d1d2de)
        /*0014*/ 	.short	0x0160
        /*0016*/ 	.short	0x0014


	//----- nvinfo : EIATTR_CBANK_PARAM_SIZE
	.align		4
.L_11:
        /*0018*/ 	.byte	0x03, 0x19
        /*001a*/ 	.short	0x0014


	//----- nvinfo : EIATTR_KPARAM_INFO
	.align		4
        /*001c*/ 	.byte	0x04, 0x17
        /*001e*/ 	.short	(.L_13 - .L_12)
.L_12:
        /*0020*/ 	.word	0x00000000
        /*0024*/ 	.short	0x0002
        /*0026*/ 	.short	0x0010
        /*0028*/ 	.byte	0x00, 0xf0, 0x11, 0x00


	//----- nvinfo : EIATTR_KPARAM_INFO
	.align		4
.L_13:
        /*002c*/ 	.byte	0x04, 0x17
        /*002e*/ 	.short	(.L_15 - .L_14)
.L_14:
        /*0030*/ 	.word	0x00000000
        /*0034*/ 	.short	0x0001
        /*0036*/ 	.short	0x0008
        /*0038*/ 	.byte	0x00, 0xf0, 0x21, 0x00


	//----- nvinfo : EIATTR_KPARAM_INFO
	.align		4
.L_15:
        /*003c*/ 	.byte	0x04, 0x17
        /*003e*/ 	.short	(.L_17 - .L_16)
.L_16:
        /*0040*/ 	.word	0x00000000
        /*0044*/ 	.short	0x0000
        /*0046*/ 	.short	0x0000
        /*0048*/ 	.byte	0x00, 0xf0, 0x21, 0x00


	//----- nvinfo : EIATTR_MAXREG_COUNT
	.align		4
.L_17:
        /*004c*/ 	.byte	0x03, 0x1b
        /*004e*/ 	.short	0x00ff


	//----- nvinfo : EIATTR_EXIT_INSTR_OFFSETS
	.align		4
        /*0050*/ 	.byte	0x04, 0x1c
        /*0052*/ 	.short	(.L_19 - .L_18)


	//   ....[0]....
.L_18:
        /*0054*/ 	.word	0x00000230


	//----- nvinfo : EIATTR_MAX_THREADS
	.align		4
.L_19:
        /*0058*/ 	.byte	0x04, 0x05
        /*005a*/ 	.short	(.L_21 - .L_20)
.L_20:
        /*005c*/ 	.word	0x00000100
        /*0060*/ 	.word	0x00000001
        /*0064*/ 	.word	0x00000001
.L_21:


//--------------------- .nv.rel.action            --------------------------
	.section	.nv.rel.action,"",@"SHT_CUDA_RELOCINFO"
	.align	8
	.sectionentsize	8
        /*0000*/ 	.byte	0x73, 0x00, 0x00, 0x00, 0x00, 0x00, 0x00, 0x00, 0x00, 0x00, 0x00, 0x11, 0x25, 0x00, 0x05, 0x36


//--------------------- .nv.constant0.triton__0d1d2de --------------------------
	.section	.nv.constant0.triton__0d1d2de,"a",@progbits
	.align	4
.nv.constant0.triton__0d1d2de:
	.zero		372


//--------------------- .text.triton__0d1d2de     --------------------------
	.section	.text.triton__0d1d2de,"ax",@progbits
	.sectioninfo	@"SHI_REGISTERS=10"
	.align	128
        .global         triton__0d1d2de
        .type           triton__0d1d2de,@function
        .size           triton__0d1d2de,(.L_x_1 - triton__0d1d2de)
        .other          triton__0d1d2de,@"STO_CUDA_ENTRY STV_DEFAULT"
triton__0d1d2de:
.text.triton__0d1d2de:
[----:B------:R-:W-:-:S02]  /*0000*/  IMAD.MOV.U32 R1, RZ, RZ, c[0x0][0x28] ;  /* 0x00000a00ff017624 */ /* 0x000fc400078e00ff */
[----:B------:R-:W0:Y:S01]  /*0010*/  S2R R0, SR_TID.X ;  /* 0x0000000000007919 */ /* 0x000e220000002100 */
[----:B------:R-:W-:-:S03]  /*0020*/  ULDC.64 UR4, c[0x0][0x118] ;  /* 0x0000460000047ab9 */ /* 0x000fc60000000a00 */
[----:B------:R-:W1:Y:S01]  /*0030*/  S2R R3, SR_CTAID.X ;  /* 0x0000000000037919 */ /* 0x000e620000002500 */
[----:B0-----:R-:W-:-:S05]  /*0040*/  IMAD.SHL.U32 R0, R0, 0x2, RZ ;  /* 0x0000000200007824 */ /* 0x001fca00078e00ff */
[----:B------:R-:W-:-:S05]  /*0050*/  LOP3.LUT R0, R0, 0x1fe, RZ, 0xc0, !PT ;  /* 0x000001fe00007812 */ /* 0x000fca00078ec0ff */
[----:B-1----:R-:W-:-:S05]  /*0060*/  IMAD R0, R3, 0x200, R0 ;  /* 0x0000020003007824 */ /* 0x002fca00078e0200 */
[----:B------:R-:W-:-:S04]  /*0070*/  SHF.R.S32.HI R3, RZ, 0x1f, R0 ;  /* 0x0000001fff037819 */ /* 0x000fc80000011400 */
[----:B------:R-:W-:-:S04]  /*0080*/  LEA.HI R3, R3, R0, RZ, 0xb ;  /* 0x0000000003037211 */ /* 0x000fc800078f58ff */
[----:B------:R-:W-:Y:S02]  /*0090*/  LOP3.LUT R5, R3, 0xf800, RZ, 0xc0, !PT ;  /* 0x0000f80003057812 */ /* 0x000fe400078ec0ff */
[----:B------:R-:W-:-:S03]  /*00a0*/  SHF.R.S32.HI R3, RZ, 0xb, R3 ;  /* 0x0000000bff037819 */ /* 0x000fc60000011403 */
[----:B------:R-:W-:-:S05]  /*00b0*/  IMAD.IADD R5, R0, 0x1, -R5 ;  /* 0x0000000100057824 */ /* 0x000fca00078e0a05 */
[----:B------:R-:W-:-:S04]  /*00c0*/  PRMT R2, R5, 0x9910, RZ ;  /* 0x0000991005027816 */ /* 0x000fc800000000ff */
[----:B------:R-:W-:-:S04]  /*00d0*/  SHF.R.S32.HI R2, RZ, 0xf, R2 ;  /* 0x0000000fff027819 */ /* 0x000fc80000011402 */
[----:B------:R-:W-:-:S04]  /*00e0*/  LOP3.LUT R2, R2, 0xffff, RZ, 0xc0, !PT ;  /* 0x0000ffff02027812 */ /* 0x000fc800078ec0ff */
[----:B------:R-:W-:-:S04]  /*00f0*/  LEA.HI R2, R2, R5, RZ, 0x18 ;  /* 0x0000000502027211 */ /* 0x000fc800078fc0ff */
[C---:B------:R-:W-:Y:S02]  /*0100*/  LOP3.LUT R4, R2.reuse, 0xff00, RZ, 0xc0, !PT ;  /* 0x0000ff0002047812 */ /* 0x040fe400078ec0ff */
[----:B------:R-:W-:-:S03]  /*0110*/  PRMT R2, R2, 0x9910, RZ ;  /* 0x0000991002027816 */ /* 0x000fc600000000ff */
[----:B------:R-:W-:Y:S01]  /*0120*/  IMAD.MOV R4, RZ, RZ, -R4 ;  /* 0x000000ffff047224 */ /* 0x000fe200078e0a04 */
[----:B------:R-:W-:-:S04]  /*0130*/  SHF.R.S32.HI R2, RZ, 0x8, R2 ;  /* 0x00000008ff027819 */ /* 0x000fc80000011402 */
[----:B------:R-:W-:Y:S02]  /*0140*/  PRMT R4, R4, 0x7710, RZ ;  /* 0x0000771004047816 */ /* 0x000fe400000000ff */
[----:B------:R-:W-:-:S03]  /*0150*/  LOP3.LUT R2, R2, 0xffff, RZ, 0xc0, !PT ;  /* 0x0000ffff02027812 */ /* 0x000fc600078ec0ff */
[----:B------:R-:W-:-:S05]  /*0160*/  IMAD.IADD R5, R5, 0x1, R4 ;  /* 0x0000000105057824 */ /* 0x000fca00078e0204 */
[----:B------:R-:W-:Y:S01]  /*0170*/  PRMT R4, R5, 0x9910, RZ ;  /* 0x0000991005047816 */ /* 0x000fe200000000ff */
[----:B------:R-:W-:-:S04]  /*0180*/  IMAD.MOV.U32 R5, RZ, RZ, 0x2 ;  /* 0x00000002ff057424 */ /* 0x000fc800078e00ff */
[----:B------:R-:W-:-:S04]  /*0190*/  IMAD R3, R3, 0x100, R4 ;  /* 0x0000010003037824 */ /* 0x000fc800078e0204 */
[----:B------:R-:W-:-:S04]  /*01a0*/  IMAD R2, R2, 0x80000, R3 ;  /* 0x0008000002027824 */ /* 0x000fc800078e0203 */
[----:B------:R-:W-:-:S06]  /*01b0*/  IMAD.WIDE R2, R2, R5, c[0x0][0x160] ;  /* 0x0000580002027625 */ /* 0x000fcc00078e0205 */
[----:B------:R-:W2:Y:S02]  /*01c0*/  LDG.E R2, [R2.64] ;  /* 0x0000000402027981 */ /* 0x000ea4000c1e1900 */
[C---:B--2---:R-:W-:Y:S01]  /*01d0*/  PRMT R4, R2.reuse, 0x7632, R4 ;  /* 0x0000763202047816 */ /* 0x044fe20000000004 */
[----:B------:R-:W-:-:S04]  /*01e0*/  IMAD.U32 R6, R2, 0x10000, RZ ;  /* 0x0001000002067824 */ /* 0x000fc800078e00ff */
[----:B------:R-:W-:Y:S02]  /*01f0*/  IMAD.U32 R7, R4, 0x10000, RZ ;  /* 0x0001000004077824 */ /* 0x000fe400078e00ff */
[----:B------:R-:W-:-:S03]  /*0200*/  IMAD.WIDE R4, R0, R5, c[0x0][0x168] ;  /* 0x00005a0000047625 */ /* 0x000fc600078e0205 */
[----:B------:R-:W-:-:S05]  /*0210*/  F2FP.BF16.PACK_AB R7, R7, R6 ;  /* 0x000000060707723e */ /* 0x000fca00000010ff */
[----:B------:R-:W-:Y:S01]  /*0220*/  STG.E [R4.64], R7 ;  /* 0x0000000704007986 */ /* 0x000fe2000c101904 */
[----:B------:R-:W-:Y:S05]  /*0230*/  EXIT ;  /* 0x000000000000794d */ /* 0x000fea0003800000 */
.L_x_0:
[----:B------:R-:W-:-:S00]  /*0240*/  BRA `(.L_x_0) ;  /* 0xfffffff000007947 */ /* 0x000fc0000383ffff */
[----:B------:R-:W-:-:S00]  /*0250*/  NOP ;  /* 0x0000000000007918 */ /* 0x000fc00000000000 */
        /* <DEDUP_REMOVED lines=10> */
.L_x_1:
